//
// Generated by NVIDIA NVVM Compiler
//
// Compiler Build ID: CL-36424714
// Cuda compilation tools, release 13.0, V13.0.88
// Based on NVVM 20.0.0
//

.version 9.0
.target sm_100
.address_size 64

	// .globl	_Z9nextBoardiiPiS_

.visible .entry _Z9nextBoardiiPiS_(
	.param .u32 _Z9nextBoardiiPiS__param_0,
	.param .u32 _Z9nextBoardiiPiS__param_1,
	.param .u64 .ptr .align 1 _Z9nextBoardiiPiS__param_2,
	.param .u64 .ptr .align 1 _Z9nextBoardiiPiS__param_3
)
{
	.reg .pred 	%p<5>;
	.reg .b32 	%r<54>;
	.reg .b64 	%rd<25>;

	ld.param.u32 	%r6, [_Z9nextBoardiiPiS__param_0];
	ld.param.u32 	%r7, [_Z9nextBoardiiPiS__param_1];
	ld.param.u64 	%rd3, [_Z9nextBoardiiPiS__param_2];
	ld.param.u64 	%rd2, [_Z9nextBoardiiPiS__param_3];
	cvta.to.global.u64 	%rd1, %rd3;
	mul.lo.s32 	%r8, %r7, %r6;
	mov.u32 	%r9, %ntid.x;
	mov.u32 	%r10, %ctaid.x;
	mov.u32 	%r11, %tid.x;
	mad.lo.s32 	%r1, %r9, %r10, %r11;
	setp.ge.s32 	%p1, %r1, %r8;
	@%p1 bra 	$L__BB0_6;
	div.s32 	%r14, %r1, %r6;
	mul.lo.s32 	%r3, %r14, %r6;
	sub.s32 	%r2, %r1, %r3;
	add.s32 	%r15, %r6, %r2;
	add.s32 	%r16, %r15, -1;
	rem.s32 	%r17, %r16, %r6;
	add.s32 	%r18, %r2, 1;
	rem.s32 	%r19, %r18, %r6;
	add.s32 	%r20, %r7, %r14;
	add.s32 	%r21, %r20, -1;
	rem.s32 	%r22, %r21, %r7;
	add.s32 	%r23, %r14, 1;
	rem.s32 	%r24, %r23, %r7;
	mul.lo.s32 	%r25, %r22, %r6;
	add.s32 	%r26, %r25, %r17;
	mul.wide.s32 	%rd4, %r26, 4;
	add.s64 	%rd5, %rd1, %rd4;
	ld.global.u32 	%r27, [%rd5];
	add.s32 	%r28, %r25, %r2;
	mul.wide.s32 	%rd6, %r28, 4;
	add.s64 	%rd7, %rd1, %rd6;
	ld.global.u32 	%r29, [%rd7];
	add.s32 	%r30, %r29, %r27;
	add.s32 	%r31, %r25, %r19;
	mul.wide.s32 	%rd8, %r31, 4;
	add.s64 	%rd9, %rd1, %rd8;
	ld.global.u32 	%r32, [%rd9];
	add.s32 	%r33, %r30, %r32;
	add.s32 	%r34, %r17, %r3;
	mul.wide.s32 	%rd10, %r34, 4;
	add.s64 	%rd11, %rd1, %rd10;
	ld.global.u32 	%r35, [%rd11];
	add.s32 	%r36, %r33, %r35;
	add.s32 	%r37, %r19, %r3;
	mul.wide.s32 	%rd12, %r37, 4;
	add.s64 	%rd13, %rd1, %rd12;
	ld.global.u32 	%r38, [%rd13];
	add.s32 	%r39, %r36, %r38;
	mul.lo.s32 	%r40, %r24, %r6;
	add.s32 	%r41, %r40, %r17;
	mul.wide.s32 	%rd14, %r41, 4;
	add.s64 	%rd15, %rd1, %rd14;
	ld.global.u32 	%r42, [%rd15];
	add.s32 	%r43, %r39, %r42;
	add.s32 	%r44, %r40, %r2;
	mul.wide.s32 	%rd16, %r44, 4;
	add.s64 	%rd17, %rd1, %rd16;
	ld.global.u32 	%r45, [%rd17];
	add.s32 	%r46, %r43, %r45;
	add.s32 	%r47, %r40, %r19;
	mul.wide.s32 	%rd18, %r47, 4;
	add.s64 	%rd19, %rd1, %rd18;
	ld.global.u32 	%r48, [%rd19];
	add.s32 	%r13, %r46, %r48;
	mov.b32 	%r53, 1;
	setp.eq.s32 	%p2, %r13, 3;
	@%p2 bra 	$L__BB0_5;
	setp.ne.s32 	%p3, %r13, 2;
	@%p3 bra 	$L__BB0_4;
	add.s32 	%r49, %r3, %r2;
	mul.wide.s32 	%rd20, %r49, 4;
	add.s64 	%rd21, %rd1, %rd20;
	ld.global.u32 	%r50, [%rd21];
	setp.ne.s32 	%p4, %r50, 0;
	selp.u32 	%r53, 1, 0, %p4;
	bra.uni 	$L__BB0_5;
$L__BB0_4:
	mov.b32 	%r53, 0;
$L__BB0_5:
	add.s32 	%r52, %r3, %r2;
	cvta.to.global.u64 	%rd22, %rd2;
	mul.wide.s32 	%rd23, %r52, 4;
	add.s64 	%rd24, %rd22, %rd23;
	st.global.u32 	[%rd24], %r53;
$L__BB0_6:
	ret;

}


// ===== COMPILED SASS (sm_100) =====

	.target	sm_100

	.elftype	@"ET_EXEC"


//--------------------- .note.nv.tkinfo           --------------------------
	.section	.note.nv.tkinfo,"",@"SHT_NOTE"
	.sectionflags	@"SHF_NOTE_NV_TKINFO"
	.tkinfo
        /*0018*/ 	.word	0x00000002
        /*0030*/ 	.string	""
        /*0030*/ 	.string	"ptxas"
        /*0030*/ 	.string	"Cuda compilation tools, release 13.0, V13.0.88"
        /*0030*/ 	.string	"Build cuda_13.0.r13.0/compiler.36424714_0"
        /*0030*/ 	.string	"-arch sm_100 -m 64 "



//--------------------- .note.nv.cuinfo           --------------------------
	.section	.note.nv.cuinfo,"",@"SHT_NOTE"
	.sectionflags	@"SHF_NOTE_NV_CUINFO"
        /*0018*/ 	.short	0x0002
        /*001a*/ 	.short	0x0064
        /*001c*/ 	.short	0x0082
	.zero		2


//--------------------- .nv.info                  --------------------------
	.section	.nv.info,"",@"SHT_CUDA_INFO"
	.align	4


	//----- nvinfo : EIATTR_REGCOUNT
	.align		4
        /*0000*/ 	.byte	0x04, 0x2f
        /*0002*/ 	.short	(.L_1 - .L_0)
	.align		4
.L_0:
        /*0004*/ 	.word	index@(_Z9nextBoardiiPiS_)
        /*0008*/ 	.word	0x0000001c


	//----- nvinfo : EIATTR_FRAME_SIZE
	.align		4
.L_1:
        /*000c*/ 	.byte	0x04, 0x11
        /*000e*/ 	.short	(.L_3 - .L_2)
	.align		4
.L_2:
        /*0010*/ 	.word	index@(_Z9nextBoardiiPiS_)
        /*0014*/ 	.word	0x00000000


	//----- nvinfo : EIATTR_MIN_STACK_SIZE
	.align		4
.L_3:
        /*0018*/ 	.byte	0x04, 0x12
        /*001a*/ 	.short	(.L_5 - .L_4)
	.align		4
.L_4:
        /*001c*/ 	.word	index@(_Z9nextBoardiiPiS_)
        /*0020*/ 	.word	0x00000000
.L_5:


//--------------------- .nv.compat                --------------------------
	.section	.nv.compat,"",@"SHT_CUDA_COMPAT_INFO"
	.align	4
        /*0000*/ 	.byte	0x02, 0x09, 0x00, 0x00, 0x02, 0x02, 0x01, 0x00, 0x02, 0x05, 0x05, 0x00, 0x03, 0x07, 0x01, 0x01
        /*0010*/ 	.byte	0x02, 0x03, 0x00, 0x00, 0x02, 0x06, 0x01, 0x00, 0x04, 0x0b, 0x08, 0x00, 0x09, 0x00, 0x00, 0x00
        /*0020*/ 	.byte	0x00, 0x00, 0x00, 0x00


//--------------------- .nv.info._Z9nextBoardiiPiS_ --------------------------
	.section	.nv.info._Z9nextBoardiiPiS_,"",@"SHT_CUDA_INFO"
	.sectionflags	@""
	.align	4


	//----- nvinfo : EIATTR_CUDA_API_VERSION
	.align		4
        /*0000*/ 	.byte	0x04, 0x37
        /*0002*/ 	.short	(.L_7 - .L_6)
.L_6:
        /*0004*/ 	.word	0x00000082


	//----- nvinfo : EIATTR_KPARAM_INFO
	.align		4
.L_7:
        /*0008*/ 	.byte	0x04, 0x17
        /*000a*/ 	.short	(.L_9 - .L_8)
.L_8:
        /*000c*/ 	.word	0x00000000
        /*0010*/ 	.short	0x0003
        /*0012*/ 	.short	0x0010
        /*0014*/ 	.byte	0x00, 0xf5, 0x21, 0x00


	//----- nvinfo : EIATTR_KPARAM_INFO
	.align		4
.L_9:
        /*0018*/ 	.byte	0x04, 0x17
        /*001a*/ 	.short	(.L_11 - .L_10)
.L_10:
        /*001c*/ 	.word	0x00000000
        /*0020*/ 	.short	0x0002
        /*0022*/ 	.short	0x0008
        /*0024*/ 	.byte	0x00, 0xf5, 0x21, 0x00


	//----- nvinfo : EIATTR_KPARAM_INFO
	.align		4
.L_11:
        /*0028*/ 	.byte	0x04, 0x17
        /*002a*/ 	.short	(.L_13 - .L_12)
.L_12:
        /*002c*/ 	.word	0x00000000
        /*0030*/ 	.short	0x0001
        /*0032*/ 	.short	0x0004
        /*0034*/ 	.byte	0x00, 0xf0, 0x11, 0x00


	//----- nvinfo : EIATTR_KPARAM_INFO
	.align		4
.L_13:
        /*0038*/ 	.byte	0x04, 0x17
        /*003a*/ 	.short	(.L_15 - .L_14)
.L_14:
        /*003c*/ 	.word	0x00000000
        /*0040*/ 	.short	0x0000
        /*0042*/ 	.short	0x0000
        /*0044*/ 	.byte	0x00, 0xf0, 0x11, 0x00


	//----- nvinfo : EIATTR_SPARSE_MMA_MASK
	.align		4
.L_15:
        /*0048*/ 	.byte	0x03, 0x50
        /*004a*/ 	.short	0x0000


	//----- nvinfo : EIATTR_MAXREG_COUNT
	.align		4
        /*004c*/ 	.byte	0x03, 0x1b
        /*004e*/ 	.short	0x00ff


	//----- nvinfo : EIATTR_MERCURY_ISA_VERSION
	.align		4
        /*0050*/ 	.byte	0x03, 0x5f
        /*0052*/ 	.short	0x0101


	//----- nvinfo : EIATTR_VRC_CTA_INIT_COUNT
	.align		4
        /*0054*/ 	.byte	0x02, 0x4a
	.zero		1
	.zero		1


	//----- nvinfo : EIATTR_EXIT_INSTR_OFFSETS
	.align		4
        /*0058*/ 	.byte	0x04, 0x1c
        /*005a*/ 	.short	(.L_17 - .L_16)


	//   ....[0]....
.L_16:
        /*005c*/ 	.word	0x00000080


	//   ....[1]....
        /*0060*/ 	.word	0x000008f0


	//----- nvinfo : EIATTR_CRS_STACK_SIZE
	.align		4
.L_17:
        /*0064*/ 	.byte	0x04, 0x1e
        /*0066*/ 	.short	(.L_19 - .L_18)
.L_18:
        /*0068*/ 	.word	0x00000000


	//----- nvinfo : EIATTR_CBANK_PARAM_SIZE
	.align		4
.L_19:
        /*006c*/ 	.byte	0x03, 0x19
        /*006e*/ 	.short	0x0018


	//----- nvinfo : EIATTR_PARAM_CBANK
	.align		4
        /*0070*/ 	.byte	0x04, 0x0a
        /*0072*/ 	.short	(.L_21 - .L_20)
	.align		4
.L_20:
        /*0074*/ 	.word	index@(.nv.constant0._Z9nextBoardiiPiS_)
        /*0078*/ 	.short	0x0380
        /*007a*/ 	.short	0x0018


	//----- nvinfo : EIATTR_SW_WAR
	.align		4
.L_21:
        /*007c*/ 	.byte	0x04, 0x36
        /*007e*/ 	.short	(.L_23 - .L_22)
.L_22:
        /*0080*/ 	.word	0x00000008
.L_23:


//--------------------- .nv.callgraph             --------------------------
	.section	.nv.callgraph,"",@"SHT_CUDA_CALLGRAPH"
	.align	4
	.sectionentsize	8
	.align		4
        /*0000*/ 	.word	0x00000000
	.align		4
        /*0004*/ 	.word	0xffffffff
	.align		4
        /*0008*/ 	.word	0x00000000
	.align		4
        /*000c*/ 	.word	0xfffffffe
	.align		4
        /*0010*/ 	.word	0x00000000
	.align		4
        /*0014*/ 	.word	0xfffffffd
	.align		4
        /*0018*/ 	.word	0x00000000
	.align		4
        /*001c*/ 	.word	0xfffffffc


//--------------------- .text._Z9nextBoardiiPiS_  --------------------------
	.section	.text._Z9nextBoardiiPiS_,"ax",@progbits
	.align	128
        .global         _Z9nextBoardiiPiS_
        .type           _Z9nextBoardiiPiS_,@function
        .size           _Z9nextBoardiiPiS_,(.L_x_4 - _Z9nextBoardiiPiS_)
        .other          _Z9nextBoardiiPiS_,@"STO_CUDA_ENTRY STV_DEFAULT"
_Z9nextBoardiiPiS_:
.text._Z9nextBoardiiPiS_:
[----:B------:R-:W-:Y:S01]  /*0000*/  LDC R1, c[0x0][0x37c] ;  /* 0x0000df00ff017b82 */ /* 0x000fe20000000800 */
[----:B------:R-:W0:Y:S07]  /*0010*/  S2R R5, SR_CTAID.X ;  /* 0x0000000000057919 */ /* 0x000e2e0000002500 */
[----:B------:R-:W1:Y:S01]  /*0020*/  LDC.64 R6, c[0x0][0x380] ;  /* 0x0000e000ff067b82 */ /* 0x000e620000000a00 */
[----:B------:R-:W0:Y:S01]  /*0030*/  LDCU UR4, c[0x0][0x360] ;  /* 0x00006c00ff0477ac */ /* 0x000e220008000800 */
[----:B------:R-:W0:Y:S02]  /*0040*/  S2R R0, SR_TID.X ;  /* 0x0000000000007919 */ /* 0x000e240000002100 */
[----:B0-----:R-:W-:-:S02]  /*0050*/  IMAD R5, R5, UR4, R0 ;  /* 0x0000000405057c24 */ /* 0x001fc4000f8e0200 */
[----:B-1----:R-:W-:-:S05]  /*0060*/  IMAD R0, R7, R6, RZ ;  /* 0x0000000607007224 */ /* 0x002fca00078e02ff */
[----:B------:R-:W-:-:S13]  /*0070*/  ISETP.GE.AND P0, PT, R5, R0, PT ;  /* 0x000000000500720c */ /* 0x000fda0003f06270 */
[----:B------:R-:W-:Y:S05]  /*0080*/  @P0 EXIT ;  /* 0x000000000000094d */ /* 0x000fea0003800000 */
[----:B------:R-:W-:Y:S01]  /*0090*/  IABS R0, R6 ;  /* 0x0000000600007213 */ /* 0x000fe20000000000 */
[----:B------:R-:W-:Y:S01]  /*00a0*/  HFMA2 R2, -RZ, RZ, 0, 0 ;  /* 0x00000000ff027431 */ /* 0x000fe200000001ff */
[----:B------:R-:W-:Y:S01]  /*00b0*/  IABS R8, R5 ;  /* 0x0000000500087213 */ /* 0x000fe20000000000 */
[----:B------:R-:W0:Y:S01]  /*00c0*/  LDCU.64 UR4, c[0x0][0x358] ;  /* 0x00006b00ff0477ac */ /* 0x000e220008000a00 */
[----:B------:R-:W1:Y:S01]  /*00d0*/  I2F.RP R4, R0 ;  /* 0x0000000000047306 */ /* 0x000e620000209400 */
[----:B------:R-:W-:-:S07]  /*00e0*/  IABS R10, R7 ;  /* 0x00000007000a7213 */ /* 0x000fce0000000000 */
[----:B-1----:R-:W1:Y:S02]  /*00f0*/  MUFU.RCP R4, R4 ;  /* 0x0000000400047308 */ /* 0x002e640000001000 */
[----:B-1----:R-:W-:-:S06]  /*0100*/  VIADD R3, R4, 0xffffffe ;  /* 0x0ffffffe04037836 */ /* 0x002fcc0000000000 */
[----:B------:R-:W1:Y:S02]  /*0110*/  F2I.FTZ.U32.TRUNC.NTZ R3, R3 ;  /* 0x0000000300037305 */ /* 0x000e64000021f000 */
[----:B-1----:R-:W-:-:S04]  /*0120*/  IMAD.MOV R9, RZ, RZ, -R3 ;  /* 0x000000ffff097224 */ /* 0x002fc800078e0a03 */
[----:B------:R-:W-:-:S04]  /*0130*/  IMAD R9, R9, R0, RZ ;  /* 0x0000000009097224 */ /* 0x000fc800078e02ff */
[----:B------:R-:W-:-:S04]  /*0140*/  IMAD.HI.U32 R2, R3, R9, R2 ;  /* 0x0000000903027227 */ /* 0x000fc800078e0002 */
[----:B------:R-:W-:Y:S02]  /*0150*/  IMAD.MOV.U32 R9, RZ, RZ, R8 ;  /* 0x000000ffff097224 */ /* 0x000fe400078e0008 */
[----:B------:R-:W-:Y:S02]  /*0160*/  IMAD.MOV.U32 R8, RZ, RZ, R10 ;  /* 0x000000ffff087224 */ /* 0x000fe400078e000a */
[----:B------:R-:W-:Y:S02]  /*0170*/  IMAD.HI.U32 R4, R2, R9, RZ ;  /* 0x0000000902047227 */ /* 0x000fe400078e00ff */
[----:B------:R-:W1:Y:S03]  /*0180*/  I2F.RP R10, R8 ;  /* 0x00000008000a7306 */ /* 0x000e660000209400 */
[----:B------:R-:W-:-:S05]  /*0190*/  IADD3 R3, PT, PT, -R4, RZ, RZ ;  /* 0x000000ff04037210 */ /* 0x000fca0007ffe1ff */
[----:B------:R-:W-:-:S05]  /*01a0*/  IMAD R3, R0, R3, R9 ;  /* 0x0000000300037224 */ /* 0x000fca00078e0209 */
[----:B------:R-:W-:Y:S01]  /*01b0*/  ISETP.GT.U32.AND P1, PT, R0, R3, PT ;  /* 0x000000030000720c */ /* 0x000fe20003f24070 */
[----:B-1----:R-:W1:-:S12]  /*01c0*/  MUFU.RCP R10, R10 ;  /* 0x0000000a000a7308 */ /* 0x002e580000001000 */
[----:B------:R-:W-:Y:S01]  /*01d0*/  @!P1 IMAD.IADD R3, R3, 0x1, -R0 ;  /* 0x0000000103039824 */ /* 0x000fe200078e0a00 */
[----:B------:R-:W-:-:S04]  /*01e0*/  @!P1 IADD3 R4, PT, PT, R4, 0x1, RZ ;  /* 0x0000000104049810 */ /* 0x000fc80007ffe0ff */
[----:B------:R-:W-:Y:S01]  /*01f0*/  ISETP.GE.U32.AND P0, PT, R3, R0, PT ;  /* 0x000000000300720c */ /* 0x000fe20003f06070 */
[----:B-1----:R-:W-:Y:S01]  /*0200*/  VIADD R12, R10, 0xffffffe ;  /* 0x0ffffffe0a0c7836 */ /* 0x002fe20000000000 */
[----:B------:R-:W-:-:S03]  /*0210*/  LOP3.LUT R3, R5, R6, RZ, 0x3c, !PT ;  /* 0x0000000605037212 */ /* 0x000fc600078e3cff */
[----:B------:R1:W2:Y:S01]  /*0220*/  F2I.FTZ.U32.TRUNC.NTZ R13, R12 ;  /* 0x0000000c000d7305 */ /* 0x0002a2000021f000 */
[----:B------:R-:W-:-:S07]  /*0230*/  ISETP.GE.AND P2, PT, R3, RZ, PT ;  /* 0x000000ff0300720c */ /* 0x000fce0003f46270 */
[----:B------:R-:W-:Y:S01]  /*0240*/  @P0 VIADD R4, R4, 0x1 ;  /* 0x0000000104040836 */ /* 0x000fe20000000000 */
[----:B------:R-:W-:Y:S01]  /*0250*/  ISETP.NE.AND P0, PT, R6, RZ, PT ;  /* 0x000000ff0600720c */ /* 0x000fe20003f05270 */
[----:B-1----:R-:W-:Y:S02]  /*0260*/  IMAD.MOV.U32 R12, RZ, RZ, RZ ;  /* 0x000000ffff0c7224 */ /* 0x002fe400078e00ff */
[----:B------:R-:W-:Y:S01]  /*0270*/  IMAD.MOV.U32 R9, RZ, RZ, R4 ;  /* 0x000000ffff097224 */ /* 0x000fe200078e0004 */
[----:B------:R-:W-:Y:S01]  /*0280*/  LOP3.LUT R4, RZ, R6, RZ, 0x33, !PT ;  /* 0x00000006ff047212 */ /* 0x000fe200078e33ff */
[----:B--2---:R-:W-:-:S03]  /*0290*/  IMAD.MOV R3, RZ, RZ, -R13 ;  /* 0x000000ffff037224 */ /* 0x004fc600078e0a0d */
[----:B------:R-:W-:Y:S01]  /*02a0*/  @!P2 IADD3 R9, PT, PT, -R9, RZ, RZ ;  /* 0x000000ff0909a210 */ /* 0x000fe20007ffe1ff */
[----:B------:R-:W-:-:S03]  /*02b0*/  IMAD R3, R3, R8, RZ ;  /* 0x0000000803037224 */ /* 0x000fc600078e02ff */
[----:B------:R-:W-:Y:S01]  /*02c0*/  SEL R9, R4, R9, !P0 ;  /* 0x0000000904097207 */ /* 0x000fe20004000000 */
[----:B------:R-:W-:-:S03]  /*02d0*/  IMAD.HI.U32 R12, R13, R3, R12 ;  /* 0x000000030d0c7227 */ /* 0x000fc600078e000c */
[C---:B------:R-:W-:Y:S02]  /*02e0*/  IADD3 R11, PT, PT, -R9.reuse, RZ, RZ ;  /* 0x000000ff090b7210 */ /* 0x040fe40007ffe1ff */
[C---:B------:R-:W-:Y:S02]  /*02f0*/  IADD3 R14, PT, PT, R9.reuse, -0x1, R7 ;  /* 0xffffffff090e7810 */ /* 0x040fe40007ffe007 */
[----:B------:R-:W-:Y:S01]  /*0300*/  IADD3 R20, PT, PT, R9, 0x1, RZ ;  /* 0x0000000109147810 */ /* 0x000fe20007ffe0ff */
[----:B------:R-:W-:Y:S01]  /*0310*/  IMAD R11, R6, R11, R5 ;  /* 0x0000000b060b7224 */ /* 0x000fe200078e0205 */
[----:B------:R-:W-:Y:S02]  /*0320*/  IABS R17, R14 ;  /* 0x0000000e00117213 */ /* 0x000fe40000000000 */
[----:B------:R-:W-:Y:S01]  /*0330*/  IABS R19, R20 ;  /* 0x0000001400137213 */ /* 0x000fe20000000000 */
[C---:B------:R-:W-:Y:S01]  /*0340*/  VIADD R18, R11.reuse, 0x1 ;  /* 0x000000010b127836 */ /* 0x040fe20000000000 */
[----:B------:R-:W-:Y:S01]  /*0350*/  IADD3 R16, PT, PT, R11, -0x1, R6 ;  /* 0xffffffff0b107810 */ /* 0x000fe20007ffe006 */
[----:B------:R-:W-:Y:S01]  /*0360*/  IMAD.HI.U32 R10, R12, R17, RZ ;  /* 0x000000110c0a7227 */ /* 0x000fe200078e00ff */
[----:B------:R-:W-:-:S02]  /*0370*/  ISETP.GE.AND P5, PT, R20, RZ, PT ;  /* 0x000000ff1400720c */ /* 0x000fc40003fa6270 */
[----:B------:R-:W-:Y:S01]  /*0380*/  IABS R13, R16 ;  /* 0x00000010000d7213 */ /* 0x000fe20000000000 */
[----:B------:R-:W-:Y:S01]  /*0390*/  IMAD.HI.U32 R12, R12, R19, RZ ;  /* 0x000000130c0c7227 */ /* 0x000fe200078e00ff */
[----:B------:R-:W-:Y:S02]  /*03a0*/  IABS R15, R18 ;  /* 0x00000012000f7213 */ /* 0x000fe40000000000 */
[----:B------:R-:W-:Y:S01]  /*03b0*/  IADD3 R10, PT, PT, -R10, RZ, RZ ;  /* 0x000000ff0a0a7210 */ /* 0x000fe20007ffe1ff */
[----:B------:R-:W-:-:S04]  /*03c0*/  IMAD.HI.U32 R3, R2, R13, RZ ;  /* 0x0000000d02037227 */ /* 0x000fc800078e00ff */
[----:B------:R-:W-:Y:S01]  /*03d0*/  IMAD.HI.U32 R2, R2, R15, RZ ;  /* 0x0000000f02027227 */ /* 0x000fe200078e00ff */
[----:B------:R-:W-:-:S03]  /*03e0*/  IADD3 R3, PT, PT, -R3, RZ, RZ ;  /* 0x000000ff03037210 */ /* 0x000fc60007ffe1ff */
[----:B------:R-:W-:Y:S02]  /*03f0*/  IMAD.MOV R2, RZ, RZ, -R2 ;  /* 0x000000ffff027224 */ /* 0x000fe400078e0a02 */
[----:B------:R-:W-:Y:S02]  /*0400*/  IMAD R17, R8, R10, R17 ;  /* 0x0000000a08117224 */ /* 0x000fe400078e0211 */
[C---:B------:R-:W-:Y:S02]  /*0410*/  IMAD R13, R0.reuse, R3, R13 ;  /* 0x00000003000d7224 */ /* 0x040fe400078e020d */
[----:B------:R-:W-:Y:S01]  /*0420*/  IMAD R15, R0, R2, R15 ;  /* 0x00000002000f7224 */ /* 0x000fe200078e020f */
[----:B------:R-:W-:Y:S01]  /*0430*/  ISETP.GT.U32.AND P3, PT, R8, R17, PT ;  /* 0x000000110800720c */ /* 0x000fe20003f64070 */
[----:B------:R-:W-:Y:S01]  /*0440*/  IMAD.MOV R12, RZ, RZ, -R12 ;  /* 0x000000ffff0c7224 */ /* 0x000fe200078e0a0c */
[C---:B------:R-:W-:Y:S01]  /*0450*/  ISETP.GT.U32.AND P1, PT, R0.reuse, R13, PT ;  /* 0x0000000d0000720c */ /* 0x040fe20003f24070 */
[----:B------:R-:W1:Y:S01]  /*0460*/  LDC.64 R2, c[0x0][0x388] ;  /* 0x0000e200ff027b82 */ /* 0x000e620000000a00 */
[----:B------:R-:W-:Y:S01]  /*0470*/  ISETP.GT.U32.AND P2, PT, R0, R15, PT ;  /* 0x0000000f0000720c */ /* 0x000fe20003f44070 */
[----:B------:R-:W-:-:S05]  /*0480*/  IMAD R19, R8, R12, R19 ;  /* 0x0000000c08137224 */ /* 0x000fca00078e0213 */
[----:B------:R-:W-:-:S03]  /*0490*/  ISETP.GT.U32.AND P4, PT, R8, R19, PT ;  /* 0x000000130800720c */ /* 0x000fc60003f84070 */
[----:B------:R-:W-:Y:S02]  /*04a0*/  @!P3 IADD3 R17, PT, PT, R17, -R8, RZ ;  /* 0x800000081111b210 */ /* 0x000fe40007ffe0ff */
[----:B------:R-:W-:Y:S02]  /*04b0*/  @!P1 IADD3 R13, PT, PT, R13, -R0, RZ ;  /* 0x800000000d0d9210 */ /* 0x000fe40007ffe0ff */
[----:B------:R-:W-:Y:S01]  /*04c0*/  @!P2 IMAD.IADD R15, R15, 0x1, -R0 ;  /* 0x000000010f0fa824 */ /* 0x000fe200078e0a00 */
[----:B------:R-:W-:Y:S02]  /*04d0*/  ISETP.GT.U32.AND P6, PT, R8, R17, PT ;  /* 0x000000110800720c */ /* 0x000fe40003fc4070 */
[C---:B------:R-:W-:Y:S02]  /*04e0*/  ISETP.GT.U32.AND P2, PT, R0.reuse, R13, PT ;  /* 0x0000000d0000720c */ /* 0x040fe40003f44070 */
[----:B------:R-:W-:Y:S01]  /*04f0*/  ISETP.GT.U32.AND P3, PT, R0, R15, PT ;  /* 0x0000000f0000720c */ /* 0x000fe20003f64070 */
[----:B------:R-:W-:Y:S01]  /*0500*/  @!P4 IMAD.IADD R19, R19, 0x1, -R8 ;  /* 0x000000011313c824 */ /* 0x000fe200078e0a08 */
[----:B------:R-:W-:-:S04]  /*0510*/  ISETP.GE.AND P4, PT, R14, RZ, PT ;  /* 0x000000ff0e00720c */ /* 0x000fc80003f86270 */
[----:B------:R-:W-:-:S03]  /*0520*/  ISETP.GT.U32.AND P1, PT, R8, R19, PT ;  /* 0x000000130800720c */ /* 0x000fc60003f24070 */
[----:B------:R-:W-:Y:S02]  /*0530*/  @!P6 IADD3 R17, PT, PT, R17, -R8, RZ ;  /* 0x800000081111e210 */ /* 0x000fe40007ffe0ff */
[----:B------:R-:W-:Y:S02]  /*0540*/  @!P2 IADD3 R13, PT, PT, R13, -R0, RZ ;  /* 0x800000000d0da210 */ /* 0x000fe40007ffe0ff */
[----:B------:R-:W-:Y:S01]  /*0550*/  ISETP.GE.AND P6, PT, R16, RZ, PT ;  /* 0x000000ff1000720c */ /* 0x000fe20003fc6270 */
[----:B------:R-:W-:Y:S01]  /*0560*/  @!P3 IMAD.IADD R15, R15, 0x1, -R0 ;  /* 0x000000010f0fb824 */ /* 0x000fe200078e0a00 */
[----:B------:R-:W-:Y:S02]  /*0570*/  ISETP.GE.AND P2, PT, R18, RZ, PT ;  /* 0x000000ff1200720c */ /* 0x000fe40003f46270 */
[----:B------:R-:W-:Y:S02]  /*0580*/  LOP3.LUT R0, RZ, R7, RZ, 0x33, !PT ;  /* 0x00000007ff007212 */ /* 0x000fe400078e33ff */
[----:B------:R-:W-:Y:S01]  /*0590*/  @!P1 IMAD.IADD R19, R19, 0x1, -R8 ;  /* 0x0000000113139824 */ /* 0x000fe200078e0a08 */
[----:B------:R-:W-:-:S02]  /*05a0*/  ISETP.NE.AND P1, PT, R7, RZ, PT ;  /* 0x000000ff0700720c */ /* 0x000fc40003f25270 */
[----:B------:R-:W-:Y:S01]  /*05b0*/  @!P4 IADD3 R17, PT, PT, -R17, RZ, RZ ;  /* 0x000000ff1111c210 */ /* 0x000fe20007ffe1ff */
[----:B------:R-:W-:-:S03]  /*05c0*/  @!P5 IMAD.MOV R19, RZ, RZ, -R19 ;  /* 0x000000ffff13d224 */ /* 0x000fc600078e0a13 */
[----:B------:R-:W-:Y:S02]  /*05d0*/  @!P6 IADD3 R13, PT, PT, -R13, RZ, RZ ;  /* 0x000000ff0d0de210 */ /* 0x000fe40007ffe1ff */
[----:B------:R-:W-:Y:S01]  /*05e0*/  @!P2 IMAD.MOV R15, RZ, RZ, -R15 ;  /* 0x000000ffff0fa224 */ /* 0x000fe200078e0a0f */
[----:B------:R-:W-:Y:S02]  /*05f0*/  SEL R8, R0, R17, !P1 ;  /* 0x0000001100087207 */ /* 0x000fe40004800000 */
[----:B------:R-:W-:Y:S02]  /*0600*/  SEL R23, R4, R13, !P0 ;  /* 0x0000000d04177207 */ /* 0x000fe40004000000 */
[----:B------:R-:W-:Y:S01]  /*0610*/  SEL R19, R0, R19, !P1 ;  /* 0x0000001300137207 */ /* 0x000fe20004800000 */
[-C--:B------:R-:W-:Y:S01]  /*0620*/  IMAD R17, R8, R6.reuse, R11 ;  /* 0x0000000608117224 */ /* 0x080fe200078e020b */
[----:B------:R-:W-:Y:S01]  /*0630*/  SEL R25, R4, R15, !P0 ;  /* 0x0000000f04197207 */ /* 0x000fe20004000000 */
[----:B------:R-:W-:-:S02]  /*0640*/  IMAD R13, R8, R6, R23 ;  /* 0x00000006080d7224 */ /* 0x000fc400078e0217 */
[-C--:B------:R-:W-:Y:S02]  /*0650*/  IMAD R7, R19, R6.reuse, R11 ;  /* 0x0000000613077224 */ /* 0x080fe400078e020b */
[----:B------:R-:W-:Y:S02]  /*0660*/  IMAD R15, R8, R6, R25 ;  /* 0x00000006080f7224 */ /* 0x000fe400078e0219 */
[----:B-1----:R-:W-:-:S04]  /*0670*/  IMAD.WIDE R10, R17, 0x4, R2 ;  /* 0x00000004110a7825 */ /* 0x002fc800078e0202 */
[CC--:B------:R-:W-:Y:S02]  /*0680*/  IMAD R17, R9.reuse, R6.reuse, R23 ;  /* 0x0000000609117224 */ /* 0x0c0fe400078e0217 */
[----:B------:R-:W-:Y:S01]  /*0690*/  IMAD R21, R9, R6, R25 ;  /* 0x0000000609157224 */ /* 0x000fe200078e0219 */
[----:B0-----:R-:W2:Y:S01]  /*06a0*/  LDG.E R10, desc[UR4][R10.64] ;  /* 0x000000040a0a7981 */ /* 0x001ea2000c1e1900 */
[----:B------:R-:W-:-:S04]  /*06b0*/  IMAD.WIDE R8, R13, 0x4, R2 ;  /* 0x000000040d087825 */ /* 0x000fc800078e0202 */
[--C-:B------:R-:W-:Y:S02]  /*06c0*/  IMAD.WIDE R12, R15, 0x4, R2.reuse ;  /* 0x000000040f0c7825 */ /* 0x100fe400078e0202 */
[----:B------:R-:W2:Y:S02]  /*06d0*/  LDG.E R9, desc[UR4][R8.64] ;  /* 0x0000000408097981 */ /* 0x000ea4000c1e1900 */
[----:B------:R-:W-:Y:S02]  /*06e0*/  IMAD.WIDE R14, R17, 0x4, R2 ;  /* 0x00000004110e7825 */ /* 0x000fe400078e0202 */
[----:B------:R-:W2:Y:S02]  /*06f0*/  LDG.E R12, desc[UR4][R12.64] ;  /* 0x000000040c0c7981 */ /* 0x000ea4000c1e1900 */
[-C--:B------:R-:W-:Y:S02]  /*0700*/  IMAD R23, R19, R6.reuse, R23 ;  /* 0x0000000613177224 */ /* 0x080fe400078e0217 */
[----:B------:R-:W-:Y:S01]  /*0710*/  IMAD.WIDE R16, R21, 0x4, R2 ;  /* 0x0000000415107825 */ /* 0x000fe200078e0202 */
[----:B------:R-:W3:Y:S03]  /*0720*/  LDG.E R14, desc[UR4][R14.64] ;  /* 0x000000040e0e7981 */ /* 0x000ee6000c1e1900 */
[----:B------:R-:W-:-:S02]  /*0730*/  IMAD R25, R19, R6, R25 ;  /* 0x0000000613197224 */ /* 0x000fc400078e0219 */
[--C-:B------:R-:W-:Y:S01]  /*0740*/  IMAD.WIDE R18, R7, 0x4, R2.reuse ;  /* 0x0000000407127825 */ /* 0x100fe200078e0202 */
[----:B------:R-:W3:Y:S03]  /*0750*/  LDG.E R16, desc[UR4][R16.64] ;  /* 0x0000000410107981 */ /* 0x000ee6000c1e1900 */
[--C-:B------:R-:W-:Y:S02]  /*0760*/  IMAD.WIDE R6, R23, 0x4, R2.reuse ;  /* 0x0000000417067825 */ /* 0x100fe400078e0202 */
[----:B------:R-:W4:Y:S02]  /*0770*/  LDG.E R18, desc[UR4][R18.64] ;  /* 0x0000000412127981 */ /* 0x000f24000c1e1900 */
[----:B------:R-:W-:Y:S02]  /*0780*/  IMAD.WIDE R20, R25, 0x4, R2 ;  /* 0x0000000419147825 */ /* 0x000fe400078e0202 */
[----:B------:R-:W4:Y:S04]  /*0790*/  LDG.E R6, desc[UR4][R6.64] ;  /* 0x0000000406067981 */ /* 0x000f28000c1e1900 */
[----:B------:R-:W5:Y:S01]  /*07a0*/  LDG.E R20, desc[UR4][R20.64] ;  /* 0x0000000414147981 */ /* 0x000f62000c1e1900 */
[----:B------:R-:W-:Y:S01]  /*07b0*/  BSSY.RECONVERGENT B0, `(.L_x_0) ;  /* 0x0000010000007945 */ /* 0x000fe20003800200 */
[----:B--2---:R-:W-:-:S04]  /*07c0*/  IADD3 R9, PT, PT, R12, R10, R9 ;  /* 0x0000000a0c097210 */ /* 0x004fc80007ffe009 */
[----:B---3--:R-:W-:-:S04]  /*07d0*/  IADD3 R9, PT, PT, R16, R9, R14 ;  /* 0x0000000910097210 */ /* 0x008fc80007ffe00e */
[----:B----4-:R-:W-:-:S04]  /*07e0*/  IADD3 R9, PT, PT, R18, R9, R6 ;  /* 0x0000000912097210 */ /* 0x010fc80007ffe006 */
[----:B-----5:R-:W-:-:S04]  /*07f0*/  IADD3 R0, PT, PT, R9, R20, RZ ;  /* 0x0000001409007210 */ /* 0x020fc80007ffe0ff */
[----:B------:R-:W-:Y:S01]  /*0800*/  ISETP.NE.AND P0, PT, R0, 0x3, PT ;  /* 0x000000030000780c */ /* 0x000fe20003f05270 */
[----:B------:R-:W-:-:S12]  /*0810*/  IMAD.MOV.U32 R9, RZ, RZ, 0x1 ;  /* 0x00000001ff097424 */ /* 0x000fd800078e00ff */
[----:B------:R-:W-:Y:S05]  /*0820*/  @!P0 BRA `(.L_x_1) ;  /* 0x0000000000208947 */ /* 0x000fea0003800000 */
[----:B------:R-:W-:-:S13]  /*0830*/  ISETP.NE.AND P0, PT, R0, 0x2, PT ;  /* 0x000000020000780c */ /* 0x000fda0003f05270 */
[----:B------:R-:W-:Y:S05]  /*0840*/  @P0 BRA `(.L_x_2) ;  /* 0x0000000000140947 */ /* 0x000fea0003800000 */
[----:B------:R-:W-:-:S06]  /*0850*/  IMAD.WIDE R2, R5, 0x4, R2 ;  /* 0x0000000405027825 */ /* 0x000fcc00078e0202 */
[----:B------:R-:W2:Y:S02]  /*0860*/  LDG.E R2, desc[UR4][R2.64] ;  /* 0x0000000402027981 */ /* 0x000ea4000c1e1900 */
[----:B--2---:R-:W-:-:S04]  /*0870*/  ISETP.NE.AND P0, PT, R2, RZ, PT ;  /* 0x000000ff0200720c */ /* 0x004fc80003f05270 */
[----:B------:R-:W-:Y:S01]  /*0880*/  SEL R9, RZ, 0x1, !P0 ;  /* 0x00000001ff097807 */ /* 0x000fe20004000000 */
[----:B------:R-:W-:Y:S08]  /*0890*/  BRA `(.L_x_1) ;  /* 0x0000000000047947 */ /* 0x000ff00003800000 */
.L_x_2:
[----:B------:R-:W-:-:S07]  /*08a0*/  MOV R9, RZ ;  /* 0x000000ff00097202 */ /* 0x000fce0000000f00 */
.L_x_1:
[----:B------:R-:W-:Y:S05]  /*08b0*/  BSYNC.RECONVERGENT B0 ;  /* 0x0000000000007941 */ /* 0x000fea0003800200 */
.L_x_0:
[----:B------:R-:W0:Y:S02]  /*08c0*/  LDC.64 R2, c[0x0][0x390] ;  /* 0x0000e400ff027b82 */ /* 0x000e240000000a00 */
[----:B0-----:R-:W-:-:S05]  /*08d0*/  IMAD.WIDE R2, R5, 0x4, R2 ;  /* 0x0000000405027825 */ /* 0x001fca00078e0202 */
[----:B------:R-:W-:Y:S01]  /*08e0*/  STG.E desc[UR4][R2.64], R9 ;  /* 0x0000000902007986 */ /* 0x000fe2000c101904 */
[----:B------:R-:W-:Y:S05]  /*08f0*/  EXIT ;  /* 0x000000000000794d */ /* 0x000fea0003800000 */
.L_x_3:
[----:B------:R-:W-:-:S00]  /*0900*/  BRA `(.L_x_3) ;  /* 0xfffffffc00fc7947 */ /* 0x000fc0000383ffff */
[----:B------:R-:W-:-:S00]  /*0910*/  NOP ;  /* 0x0000000000007918 */ /* 0x000fc00000000000 */
        /* <DEDUP_REMOVED lines=14> */
.L_x_4:


//--------------------- .nv.shared.reserved.0     --------------------------
	.section	.nv.shared.reserved.0,"aw",@nobits
	.weak		__nv_reservedSMEM_offset_0_alias
	.size		__nv_reservedSMEM_offset_0_alias, 0, 64
	.other		__nv_reservedSMEM_offset_0_alias,@"STO_CUDA_RESERVED_SHARED STV_DEFAULT"
__nv_reservedSMEM_offset_0_alias:
	.zero		0
	.zero		64


//--------------------- .nv.constant0._Z9nextBoardiiPiS_ --------------------------
	.section	.nv.constant0._Z9nextBoardiiPiS_,"a",@progbits
	.sectionflags	@""
	.align	4
.nv.constant0._Z9nextBoardiiPiS_:
	.zero		920


//--------------------- SYMBOLS --------------------------

	.type		.nv.reservedSmem.offset0,@object
	.size		.nv.reservedSmem.offset0,0x4
